//
// Generated by NVIDIA NVVM Compiler
//
// Compiler Build ID: CL-36424714
// Cuda compilation tools, release 13.0, V13.0.88
// Based on NVVM 20.0.0
//

.version 9.0
.target sm_100
.address_size 64

	// .globl	GpuConv1DOnDevice
.extern .shared .align 16 .b8 yj[];

.visible .entry GpuConv1DOnDevice(
	.param .u64 GpuConv1DOnDevice_param_0,
	.param .u64 GpuConv1DOnDevice_param_1,
	.param .u64 .ptr .align 1 GpuConv1DOnDevice_param_2,
	.param .u64 .ptr .align 1 GpuConv1DOnDevice_param_3
)
{
	.reg .pred 	%p<10>;
	.reg .b32 	%r<22>;
	.reg .b32 	%f<93>;
	.reg .b64 	%rd<58>;

	ld.param.u64 	%rd17, [GpuConv1DOnDevice_param_0];
	ld.param.u64 	%rd20, [GpuConv1DOnDevice_param_3];
	cvta.to.global.u64 	%rd1, %rd20;
	mov.u32 	%r4, %ctaid.x;
	mov.u32 	%r1, %ntid.x;
	mov.u32 	%r5, %tid.x;
	mad.lo.s32 	%r6, %r4, %r1, %r5;
	cvt.u64.u32 	%rd2, %r6;
	setp.le.s64 	%p1, %rd17, %rd2;
	@%p1 bra 	$L__BB0_2;
	ld.global.u64 	%rd21, [%rd1];
	cvta.to.global.u64 	%rd22, %rd21;
	mad.lo.s64 	%rd23, %rd2, 12, %rd22;
	ld.global.f32 	%f76, [%rd23];
	ld.global.f32 	%f75, [%rd23+4];
	ld.global.f32 	%f74, [%rd23+8];
	ld.global.u64 	%rd24, [%rd1+24];
	cvta.to.global.u64 	%rd25, %rd24;
	shl.b64 	%rd26, %rd2, 2;
	add.s64 	%rd27, %rd25, %rd26;
	ld.global.f32 	%f77, [%rd27];
$L__BB0_2:
	ld.param.u64 	%rd46, [GpuConv1DOnDevice_param_1];
	setp.lt.s64 	%p2, %rd46, 1;
	mov.f32 	%f87, 0f00000000;
	mov.f32 	%f88, %f87;
	mov.f32 	%f89, %f87;
	@%p2 bra 	$L__BB0_15;
	ld.param.u64 	%rd47, [GpuConv1DOnDevice_param_1];
	cvt.u64.u32 	%rd3, %r1;
	add.s64 	%rd4, %rd47, -1;
	and.b64  	%rd28, %rd4, -4294967296;
	setp.ne.s64 	%p3, %rd28, 0;
	@%p3 bra 	$L__BB0_5;
	cvt.u32.u64 	%r7, %rd3;
	cvt.u32.u64 	%r8, %rd4;
	div.u32 	%r9, %r8, %r7;
	cvt.u64.u32 	%rd53, %r9;
	bra.uni 	$L__BB0_6;
$L__BB0_5:
	div.u64 	%rd53, %rd4, %rd3;
$L__BB0_6:
	ld.param.u64 	%rd54, [GpuConv1DOnDevice_param_1];
	mov.b64 	%rd55, 0;
	mov.f32 	%f87, 0f00000000;
	cvt.u64.u32 	%rd30, %r5;
	shl.b32 	%r12, %r5, 4;
	mov.u32 	%r13, yj;
	add.s32 	%r14, %r13, %r12;
	mov.f32 	%f88, %f87;
	mov.f32 	%f89, %f87;
	mov.u64 	%rd56, %rd55;
$L__BB0_7:
	ld.param.u64 	%rd49, [GpuConv1DOnDevice_param_1];
	mad.lo.s64 	%rd31, %rd56, %rd3, %rd30;
	setp.ge.s64 	%p4, %rd31, %rd49;
	@%p4 bra 	$L__BB0_9;
	ld.param.u64 	%rd52, [GpuConv1DOnDevice_param_3];
	cvta.to.global.u64 	%rd32, %rd52;
	ld.global.u64 	%rd33, [%rd32+8];
	cvta.to.global.u64 	%rd34, %rd33;
	cvt.u64.u32 	%rd35, %r5;
	mad.lo.s64 	%rd36, %rd56, %rd3, %rd35;
	mad.lo.s64 	%rd37, %rd36, 12, %rd34;
	ld.global.f32 	%f33, [%rd37];
	ld.global.f32 	%f34, [%rd37+4];
	ld.global.f32 	%f35, [%rd37+8];
	ld.global.u64 	%rd38, [%rd32+16];
	cvta.to.global.u64 	%rd39, %rd38;
	shl.b64 	%rd40, %rd36, 2;
	add.s64 	%rd41, %rd39, %rd40;
	ld.global.f32 	%f36, [%rd41];
	st.shared.v4.f32 	[%r14], {%f33, %f34, %f35, %f36};
$L__BB0_9:
	setp.le.s64 	%p5, %rd17, %rd2;
	bar.sync 	0;
	@%p5 bra 	$L__BB0_14;
	ld.param.u64 	%rd50, [GpuConv1DOnDevice_param_1];
	setp.le.s64 	%p6, %rd50, %rd55;
	mov.f32 	%f84, 0f00000000;
	mov.f32 	%f85, %f84;
	mov.f32 	%f86, %f84;
	@%p6 bra 	$L__BB0_13;
	min.s64 	%rd42, %rd54, %rd3;
	max.s64 	%rd57, %rd42, 1;
	mov.f32 	%f84, 0f00000000;
	mov.u32 	%r21, %r13;
$L__BB0_12:
	ld.shared.f32 	%f39, [%r21];
	sub.f32 	%f40, %f76, %f39;
	fma.rn.f32 	%f41, %f40, %f40, 0f00000000;
	ld.shared.v2.f32 	{%f42, %f43}, [%r21];
	mov.b32 	%r16, %f43;
	mov.b64 	%rd43, {%r17, %r16};
	sub.f32 	%f44, %f75, %f43;
	fma.rn.f32 	%f45, %f44, %f44, %f41;
	ld.shared.f32 	%f46, [%r21+8];
	sub.f32 	%f47, %f74, %f46;
	fma.rn.f32 	%f48, %f47, %f47, %f45;
	ld.shared.v2.f32 	{%f49, %f50}, [%r21+8];
	mul.f32 	%f51, %f77, %f50;
	fma.rn.f32 	%f52, %f48, 0fBBBB989D, 0f3F000000;
	cvt.sat.f32.f32 	%f53, %f52;
	mov.f32 	%f54, 0f4B400001;
	mov.f32 	%f55, 0f437C0000;
	fma.rm.f32 	%f56, %f53, %f55, %f54;
	add.f32 	%f57, %f56, 0fCB40007F;
	neg.f32 	%f58, %f57;
	fma.rn.f32 	%f59, %f48, 0fBFB8AA3B, %f58;
	fma.rn.f32 	%f60, %f48, 0fB2A57060, %f59;
	mov.b32 	%r18, %f56;
	shl.b32 	%r19, %r18, 23;
	mov.b32 	%f61, %r19;
	ex2.approx.ftz.f32 	%f62, %f60;
	mul.f32 	%f63, %f62, %f61;
	sub.f32 	%f64, %f76, %f42;
	mul.f32 	%f65, %f64, %f51;
	mul.f32 	%f66, %f65, 0fC0000000;
	{ .reg .b32 tmp; mov.b64 {tmp, %r20}, %rd43; }
	mov.b32 	%f67, %r20;
	sub.f32 	%f68, %f75, %f67;
	mul.f32 	%f69, %f68, %f51;
	mul.f32 	%f70, %f69, 0fC0000000;
	sub.f32 	%f71, %f74, %f49;
	mul.f32 	%f72, %f71, %f51;
	mul.f32 	%f73, %f72, 0fC0000000;
	fma.rn.f32 	%f86, %f63, %f66, %f86;
	fma.rn.f32 	%f85, %f63, %f70, %f85;
	fma.rn.f32 	%f84, %f63, %f73, %f84;
	add.s32 	%r21, %r21, 16;
	add.s64 	%rd57, %rd57, -1;
	setp.ne.s64 	%p7, %rd57, 0;
	@%p7 bra 	$L__BB0_12;
$L__BB0_13:
	add.f32 	%f89, %f86, %f89;
	add.f32 	%f88, %f85, %f88;
	add.f32 	%f87, %f84, %f87;
$L__BB0_14:
	bar.sync 	0;
	add.s64 	%rd55, %rd55, %rd3;
	add.s64 	%rd15, %rd56, 1;
	sub.s64 	%rd54, %rd54, %rd3;
	setp.ne.s64 	%p8, %rd56, %rd53;
	mov.u64 	%rd56, %rd15;
	@%p8 bra 	$L__BB0_7;
$L__BB0_15:
	setp.le.s64 	%p9, %rd17, %rd2;
	@%p9 bra 	$L__BB0_17;
	ld.param.u64 	%rd51, [GpuConv1DOnDevice_param_2];
	cvta.to.global.u64 	%rd44, %rd51;
	mad.lo.s64 	%rd45, %rd2, 12, %rd44;
	st.global.f32 	[%rd45], %f89;
	st.global.f32 	[%rd45+4], %f88;
	st.global.f32 	[%rd45+8], %f87;
$L__BB0_17:
	ret;

}


// ===== COMPILED SASS (sm_100) =====

	.target	sm_100

	.elftype	@"ET_EXEC"


//--------------------- .note.nv.tkinfo           --------------------------
	.section	.note.nv.tkinfo,"",@"SHT_NOTE"
	.sectionflags	@"SHF_NOTE_NV_TKINFO"
	.tkinfo
        /*0018*/ 	.word	0x00000002
        /*0030*/ 	.string	""
        /*0030*/ 	.string	"ptxas"
        /*0030*/ 	.string	"Cuda compilation tools, release 13.0, V13.0.88"
        /*0030*/ 	.string	"Build cuda_13.0.r13.0/compiler.36424714_0"
        /*0030*/ 	.string	"-arch sm_100 -m 64 "



//--------------------- .note.nv.cuinfo           --------------------------
	.section	.note.nv.cuinfo,"",@"SHT_NOTE"
	.sectionflags	@"SHF_NOTE_NV_CUINFO"
        /*0018*/ 	.short	0x0002
        /*001a*/ 	.short	0x0064
        /*001c*/ 	.short	0x0082
	.zero		2


//--------------------- .nv.info                  --------------------------
	.section	.nv.info,"",@"SHT_CUDA_INFO"
	.align	4


	//----- nvinfo : EIATTR_REGCOUNT
	.align		4
        /*0000*/ 	.byte	0x04, 0x2f
        /*0002*/ 	.short	(.L_1 - .L_0)
	.align		4
.L_0:
        /*0004*/ 	.word	index@(GpuConv1DOnDevice)
        /*0008*/ 	.word	0x00000020


	//----- nvinfo : EIATTR_FRAME_SIZE
	.align		4
.L_1:
        /*000c*/ 	.byte	0x04, 0x11
        /*000e*/ 	.short	(.L_3 - .L_2)
	.align		4
.L_2:
        /*0010*/ 	.word	index@($__internal_0_$__cuda_sm20_div_u64)
        /*0014*/ 	.word	0x00000000


	//----- nvinfo : EIATTR_FRAME_SIZE
	.align		4
.L_3:
        /*0018*/ 	.byte	0x04, 0x11
        /*001a*/ 	.short	(.L_5 - .L_4)
	.align		4
.L_4:
        /*001c*/ 	.word	index@(GpuConv1DOnDevice)
        /*0020*/ 	.word	0x00000000


	//----- nvinfo : EIATTR_MIN_STACK_SIZE
	.align		4
.L_5:
        /*0024*/ 	.byte	0x04, 0x12
        /*0026*/ 	.short	(.L_7 - .L_6)
	.align		4
.L_6:
        /*0028*/ 	.word	index@(GpuConv1DOnDevice)
        /*002c*/ 	.word	0x00000000
.L_7:


//--------------------- .nv.compat                --------------------------
	.section	.nv.compat,"",@"SHT_CUDA_COMPAT_INFO"
	.align	4
        /*0000*/ 	.byte	0x02, 0x09, 0x00, 0x00, 0x02, 0x02, 0x01, 0x00, 0x02, 0x05, 0x05, 0x00, 0x03, 0x07, 0x01, 0x01
        /*0010*/ 	.byte	0x02, 0x03, 0x00, 0x00, 0x02, 0x06, 0x01, 0x00, 0x04, 0x0b, 0x08, 0x00, 0x09, 0x00, 0x00, 0x00
        /*0020*/ 	.byte	0x00, 0x00, 0x00, 0x00


//--------------------- .nv.info.GpuConv1DOnDevice --------------------------
	.section	.nv.info.GpuConv1DOnDevice,"",@"SHT_CUDA_INFO"
	.sectionflags	@""
	.align	4


	//----- nvinfo : EIATTR_CUDA_API_VERSION
	.align		4
        /*0000*/ 	.byte	0x04, 0x37
        /*0002*/ 	.short	(.L_9 - .L_8)
.L_8:
        /*0004*/ 	.word	0x00000082


	//----- nvinfo : EIATTR_KPARAM_INFO
	.align		4
.L_9:
        /*0008*/ 	.byte	0x04, 0x17
        /*000a*/ 	.short	(.L_11 - .L_10)
.L_10:
        /*000c*/ 	.word	0x00000000
        /*0010*/ 	.short	0x0003
        /*0012*/ 	.short	0x0018
        /*0014*/ 	.byte	0x00, 0xf5, 0x21, 0x00


	//----- nvinfo : EIATTR_KPARAM_INFO
	.align		4
.L_11:
        /*0018*/ 	.byte	0x04, 0x17
        /*001a*/ 	.short	(.L_13 - .L_12)
.L_12:
        /*001c*/ 	.word	0x00000000
        /*0020*/ 	.short	0x0002
        /*0022*/ 	.short	0x0010
        /*0024*/ 	.byte	0x00, 0xf5, 0x21, 0x00


	//----- nvinfo : EIATTR_KPARAM_INFO
	.align		4
.L_13:
        /*0028*/ 	.byte	0x04, 0x17
        /*002a*/ 	.short	(.L_15 - .L_14)
.L_14:
        /*002c*/ 	.word	0x00000000
        /*0030*/ 	.short	0x0001
        /*0032*/ 	.short	0x0008
        /*0034*/ 	.byte	0x00, 0xf0, 0x21, 0x00


	//----- nvinfo : EIATTR_KPARAM_INFO
	.align		4
.L_15:
        /*0038*/ 	.byte	0x04, 0x17
        /*003a*/ 	.short	(.L_17 - .L_16)
.L_16:
        /*003c*/ 	.word	0x00000000
        /*0040*/ 	.short	0x0000
        /*0042*/ 	.short	0x0000
        /*0044*/ 	.byte	0x00, 0xf0, 0x21, 0x00


	//----- nvinfo : EIATTR_SPARSE_MMA_MASK
	.align		4
.L_17:
        /*0048*/ 	.byte	0x03, 0x50
        /*004a*/ 	.short	0x0000


	//----- nvinfo : EIATTR_MAXREG_COUNT
	.align		4
        /*004c*/ 	.byte	0x03, 0x1b
        /*004e*/ 	.short	0x00ff


	//----- nvinfo : EIATTR_NUM_BARRIERS
	.align		4
        /*0050*/ 	.byte	0x02, 0x4c
        /*0052*/ 	.byte	0x01
	.zero		1


	//----- nvinfo : EIATTR_MERCURY_ISA_VERSION
	.align		4
        /*0054*/ 	.byte	0x03, 0x5f
        /*0056*/ 	.short	0x0101


	//----- nvinfo : EIATTR_VRC_CTA_INIT_COUNT
	.align		4
        /*0058*/ 	.byte	0x02, 0x4a
	.zero		1
	.zero		1


	//----- nvinfo : EIATTR_EXIT_INSTR_OFFSETS
	.align		4
        /*005c*/ 	.byte	0x04, 0x1c
        /*005e*/ 	.short	(.L_19 - .L_18)


	//   ....[0]....
.L_18:
        /*0060*/ 	.word	0x00001550


	//   ....[1]....
        /*0064*/ 	.word	0x000015d0


	//----- nvinfo : EIATTR_CRS_STACK_SIZE
	.align		4
.L_19:
        /*0068*/ 	.byte	0x04, 0x1e
        /*006a*/ 	.short	(.L_21 - .L_20)
.L_20:
        /*006c*/ 	.word	0x00000000


	//----- nvinfo : EIATTR_CBANK_PARAM_SIZE
	.align		4
.L_21:
        /*0070*/ 	.byte	0x03, 0x19
        /*0072*/ 	.short	0x0020


	//----- nvinfo : EIATTR_PARAM_CBANK
	.align		4
        /*0074*/ 	.byte	0x04, 0x0a
        /*0076*/ 	.short	(.L_23 - .L_22)
	.align		4
.L_22:
        /*0078*/ 	.word	index@(.nv.constant0.GpuConv1DOnDevice)
        /*007c*/ 	.short	0x0380
        /*007e*/ 	.short	0x0020


	//----- nvinfo : EIATTR_SW_WAR
	.align		4
.L_23:
        /*0080*/ 	.byte	0x04, 0x36
        /*0082*/ 	.short	(.L_25 - .L_24)
.L_24:
        /*0084*/ 	.word	0x00000008
.L_25:


//--------------------- .nv.callgraph             --------------------------
	.section	.nv.callgraph,"",@"SHT_CUDA_CALLGRAPH"
	.align	4
	.sectionentsize	8
	.align		4
        /*0000*/ 	.word	0x00000000
	.align		4
        /*0004*/ 	.word	0xffffffff
	.align		4
        /*0008*/ 	.word	0x00000000
	.align		4
        /*000c*/ 	.word	0xfffffffe
	.align		4
        /*0010*/ 	.word	0x00000000
	.align		4
        /*0014*/ 	.word	0xfffffffd
	.align		4
        /*0018*/ 	.word	0x00000000
	.align		4
        /*001c*/ 	.word	0xfffffffc


//--------------------- .text.GpuConv1DOnDevice   --------------------------
	.section	.text.GpuConv1DOnDevice,"ax",@progbits
	.align	128
        .global         GpuConv1DOnDevice
        .type           GpuConv1DOnDevice,@function
        .size           GpuConv1DOnDevice,(.L_x_12 - GpuConv1DOnDevice)
        .other          GpuConv1DOnDevice,@"STO_CUDA_ENTRY STV_DEFAULT"
GpuConv1DOnDevice:
.text.GpuConv1DOnDevice:
[----:B------:R-:W-:Y:S01]  /*0000*/  LDC R1, c[0x0][0x37c] ;  /* 0x0000df00ff017b82 */ /* 0x000fe20000000800 */
[----:B------:R-:W0:Y:S01]  /*0010*/  S2R R0, SR_TID.X ;  /* 0x0000000000007919 */ /* 0x000e220000002100 */
[----:B------:R-:W0:Y:S01]  /*0020*/  LDCU UR10, c[0x0][0x360] ;  /* 0x00006c00ff0a77ac */ /* 0x000e220008000800 */
[----:B------:R-:W0:Y:S01]  /*0030*/  S2R R3, SR_CTAID.X ;  /* 0x0000000000037919 */ /* 0x000e220000002500 */
[----:B------:R-:W1:Y:S01]  /*0040*/  LDCU.64 UR4, c[0x0][0x380] ;  /* 0x00007000ff0477ac */ /* 0x000e620008000a00 */
[----:B------:R-:W2:Y:S01]  /*0050*/  LDCU.64 UR14, c[0x0][0x358] ;  /* 0x00006b00ff0e77ac */ /* 0x000ea20008000a00 */
[----:B------:R-:W3:Y:S01]  /*0060*/  LDCU.64 UR6, c[0x0][0x388] ;  /* 0x00007100ff0677ac */ /* 0x000ee20008000a00 */
[----:B0-----:R-:W-:-:S05]  /*0070*/  IMAD R14, R3, UR10, R0 ;  /* 0x0000000a030e7c24 */ /* 0x001fca000f8e0200 */
[----:B-1----:R-:W-:-:S04]  /*0080*/  ISETP.GE.U32.AND P0, PT, R14, UR4, PT ;  /* 0x000000040e007c0c */ /* 0x002fc8000bf06070 */
[----:B------:R-:W-:-:S13]  /*0090*/  ISETP.GE.AND.EX P0, PT, RZ, UR5, PT, P0 ;  /* 0x00000005ff007c0c */ /* 0x000fda000bf06300 */
[----:B------:R-:W2:Y:S02]  /*00a0*/  @!P0 LDC.64 R2, c[0x0][0x398] ;  /* 0x0000e600ff028b82 */ /* 0x000ea40000000a00 */
[----:B--2---:R-:W2:Y:S04]  /*00b0*/  @!P0 LDG.E.64 R4, desc[UR14][R2.64] ;  /* 0x0000000e02048981 */ /* 0x004ea8000c1e1b00 */
[----:B------:R-:W4:Y:S01]  /*00c0*/  @!P0 LDG.E.64 R8, desc[UR14][R2.64+0x18] ;  /* 0x0000180e02088981 */ /* 0x000f22000c1e1b00 */
[----:B------:R-:W-:Y:S01]  /*00d0*/  @!P0 MOV R11, RZ ;  /* 0x000000ff000b8202 */ /* 0x000fe20000000f00 */
[C---:B--2---:R-:W-:Y:S01]  /*00e0*/  @!P0 IMAD.WIDE.U32 R4, R14.reuse, 0xc, R4 ;  /* 0x0000000c0e048825 */ /* 0x044fe200078e0004 */
[----:B----4-:R-:W-:-:S04]  /*00f0*/  @!P0 LEA R10, P1, R14, R8, 0x2 ;  /* 0x000000080e0a8211 */ /* 0x010fc800078210ff */
[----:B------:R-:W-:Y:S02]  /*0100*/  @!P0 IADD3 R5, PT, PT, R5, R11, RZ ;  /* 0x0000000b05058210 */ /* 0x000fe40007ffe0ff */
[----:B------:R-:W-:Y:S02]  /*0110*/  @!P0 LEA.HI.X R11, R14, R9, RZ, 0x2, P1 ;  /* 0x000000090e0b8211 */ /* 0x000fe400008f14ff */
[----:B------:R-:W-:Y:S02]  /*0120*/  @!P0 MOV R8, R4 ;  /* 0x0000000400088202 */ /* 0x000fe40000000f00 */
[----:B------:R-:W-:-:S05]  /*0130*/  @!P0 MOV R9, R5 ;  /* 0x0000000500098202 */ /* 0x000fca0000000f00 */
[----:B------:R-:W5:Y:S04]  /*0140*/  @!P0 LDG.E R13, desc[UR14][R8.64] ;  /* 0x0000000e080d8981 */ /* 0x000f68000c1e1900 */
[----:B------:R-:W5:Y:S04]  /*0150*/  @!P0 LDG.E R12, desc[UR14][R8.64+0x4] ;  /* 0x0000040e080c8981 */ /* 0x000f68000c1e1900 */
[----:B------:R0:W5:Y:S02]  /*0160*/  @!P0 LDG.E R7, desc[UR14][R8.64+0x8] ;  /* 0x0000080e08078981 */ /* 0x000164000c1e1900 */
[----:B0-----:R-:W-:-:S02]  /*0170*/  @!P0 MOV R8, R10 ;  /* 0x0000000a00088202 */ /* 0x001fc40000000f00 */
[----:B------:R-:W-:-:S05]  /*0180*/  @!P0 MOV R9, R11 ;  /* 0x0000000b00098202 */ /* 0x000fca0000000f00 */
[----:B------:R0:W5:Y:S01]  /*0190*/  @!P0 LDG.E R6, desc[UR14][R8.64] ;  /* 0x0000000e08068981 */ /* 0x000162000c1e1900 */
[----:B---3--:R-:W-:Y:S01]  /*01a0*/  UISETP.GE.U32.AND UP0, UPT, UR6, 0x1, UPT ;  /* 0x000000010600788c */ /* 0x008fe2000bf06070 */
[----:B------:R-:W-:Y:S01]  /*01b0*/  HFMA2 R4, -RZ, RZ, 0, 0 ;  /* 0x00000000ff047431 */ /* 0x000fe200000001ff */
[----:B------:R-:W-:Y:S02]  /*01c0*/  CS2R R2, SRZ ;  /* 0x0000000000027805 */ /* 0x000fe4000001ff00 */
[----:B------:R-:W-:-:S09]  /*01d0*/  UISETP.GE.AND.EX UP0, UPT, UR7, URZ, UPT, UP0 ;  /* 0x000000ff0700728c */ /* 0x000fd2000bf06300 */
[----:B0-----:R-:W-:Y:S05]  /*01e0*/  BRA.U !UP0, `(.L_x_0) ;  /* 0x0000001108d87547 */ /* 0x001fea000b800000 */
[----:B------:R-:W-:-:S04]  /*01f0*/  UIADD3 UR6, UP0, UPT, UR6, -0x1, URZ ;  /* 0xffffffff06067890 */ /* 0x000fc8000ff1e0ff */
[----:B------:R-:W-:-:S04]  /*0200*/  UIADD3.X UR7, UPT, UPT, UR7, -0x1, URZ, UP0, !UPT ;  /* 0xffffffff07077890 */ /* 0x000fc800087fe4ff */
[----:B------:R-:W-:-:S09]  /*0210*/  UISETP.NE.U32.AND UP0, UPT, UR7, URZ, UPT ;  /* 0x000000ff0700728c */ /* 0x000fd2000bf05070 */
[----:B------:R-:W-:Y:S05]  /*0220*/  BRA.U UP0, `(.L_x_1) ;  /* 0x0000000100587547 */ /* 0x000fea000b800000 */
[----:B------:R-:W0:Y:S01]  /*0230*/  I2F.U32.RP R2, UR10 ;  /* 0x0000000a00027d06 */ /* 0x000e220008209000 */
[----:B------:R-:W-:Y:S01]  /*0240*/  UMOV UR4, URZ ;  /* 0x000000ff00047c82 */ /* 0x000fe20008000000 */
[----:B------:R-:W-:Y:S01]  /*0250*/  UISETP.NE.U32.AND UP2, UPT, UR10, URZ, UPT ;  /* 0x000000ff0a00728c */ /* 0x000fe2000bf45070 */
[----:B------:R-:W-:-:S05]  /*0260*/  HFMA2 R19, -RZ, RZ, 0, 0 ;  /* 0x00000000ff137431 */ /* 0x000fca00000001ff */
[----:B0-----:R-:W0:Y:S02]  /*0270*/  MUFU.RCP R2, R2 ;  /* 0x0000000200027308 */ /* 0x001e240000001000 */
[----:B0-----:R-:W-:-:S06]  /*0280*/  IADD3 R3, PT, PT, R2, 0xffffffe, RZ ;  /* 0x0ffffffe02037810 */ /* 0x001fcc0007ffe0ff */
[----:B------:R-:W0:Y:S02]  /*0290*/  F2I.FTZ.U32.TRUNC.NTZ R3, R3 ;  /* 0x0000000300037305 */ /* 0x000e24000021f000 */
[----:B0-----:R-:W-:-:S13]  /*02a0*/  R2UR UR5, R3 ;  /* 0x00000000030572ca */ /* 0x001fda00000e0000 */
[----:B------:R-:W-:-:S04]  /*02b0*/  UIADD3 UR7, UPT, UPT, URZ, -UR5, URZ ;  /* 0x80000005ff077290 */ /* 0x000fc8000fffe0ff */
[----:B------:R-:W-:-:S04]  /*02c0*/  UIMAD UR7, UR7, UR10, URZ ;  /* 0x0000000a070772a4 */ /* 0x000fc8000f8e02ff */
[----:B------:R-:W-:-:S04]  /*02d0*/  UIMAD.WIDE.U32 UR4, UR5, UR7, UR4 ;  /* 0x00000007050472a5 */ /* 0x000fc8000f8e0004 */
[----:B------:R-:W-:-:S04]  /*02e0*/  UIMAD.WIDE.U32 UR4, UR5, UR6, URZ ;  /* 0x00000006050472a5 */ /* 0x000fc8000f8e00ff */
[----:B------:R-:W-:-:S04]  /*02f0*/  UIADD3 UR4, UPT, UPT, -UR5, URZ, URZ ;  /* 0x000000ff05047290 */ /* 0x000fc8000fffe1ff */
[----:B------:R-:W-:-:S04]  /*0300*/  UIMAD UR4, UR10, UR4, UR6 ;  /* 0x000000040a0472a4 */ /* 0x000fc8000f8e0206 */
[----:B------:R-:W-:-:S11]  /*0310*/  UISETP.GE.U32.AND UP0, UPT, UR4, UR10, UPT ;  /* 0x0000000a0400728c */ /* 0x000fd6000bf06070 */
[----:B------:R-:W-:Y:S02]  /*0320*/  @UP0 UIADD3 UR4, UPT, UPT, UR4, -UR10, URZ ;  /* 0x8000000a04040290 */ /* 0x000fe4000fffe0ff */
[----:B------:R-:W-:Y:S02]  /*0330*/  @UP0 UIADD3 UR5, UPT, UPT, UR5, 0x1, URZ ;  /* 0x0000000105050890 */ /* 0x000fe4000fffe0ff */
[----:B------:R-:W-:-:S11]  /*0340*/  UISETP.GE.U32.AND UP1, UPT, UR4, UR10, UPT ;  /* 0x0000000a0400728c */ /* 0x000fd6000bf26070 */
[----:B------:R-:W-:Y:S02]  /*0350*/  @UP1 UIADD3 UR5, UPT, UPT, UR5, 0x1, URZ ;  /* 0x0000000105051890 */ /* 0x000fe4000fffe0ff */
[----:B------:R-:W-:-:S06]  /*0360*/  @!UP2 ULOP3.LUT UR5, URZ, UR10, URZ, 0x33, !UPT ;  /* 0x0000000aff05a292 */ /* 0x000fcc000f8e33ff */
[----:B------:R-:W-:Y:S01]  /*0370*/  MOV R18, UR5 ;  /* 0x0000000500127c02 */ /* 0x000fe20008000f00 */
[----:B------:R-:W-:Y:S06]  /*0380*/  BRA `(.L_x_2) ;  /* 0x0000000000087947 */ /* 0x000fec0003800000 */
.L_x_1:
[----:B------:R-:W-:-:S07]  /*0390*/  MOV R2, 0x3b0 ;  /* 0x000003b000027802 */ /* 0x000fce0000000f00 */
[----:B-----5:R-:W-:Y:S05]  /*03a0*/  CALL.REL.NOINC `($__internal_0_$__cuda_sm20_div_u64) ;  /* 0x00000010008c7944 */ /* 0x020fea0003c00000 */
.L_x_2:
[----:B------:R-:W0:Y:S01]  /*03b0*/  S2UR UR8, SR_CgaCtaId ;  /* 0x00000000000879c3 */ /* 0x000e220000008800 */
[----:B------:R-:W-:Y:S01]  /*03c0*/  UMOV UR4, 0x400 ;  /* 0x0000040000047882 */ /* 0x000fe20000000000 */
[----:B------:R-:W-:Y:S02]  /*03d0*/  CS2R R2, SRZ ;  /* 0x0000000000027805 */ /* 0x000fe4000001ff00 */
[----:B------:R-:W-:Y:S01]  /*03e0*/  MOV R4, RZ ;  /* 0x000000ff00047202 */ /* 0x000fe20000000f00 */
[----:B------:R-:W1:Y:S01]  /*03f0*/  LDCU.64 UR16, c[0x0][0x388] ;  /* 0x00007100ff1077ac */ /* 0x000e620008000a00 */
[----:B------:R-:W-:Y:S01]  /*0400*/  UMOV UR6, URZ ;  /* 0x000000ff00067c82 */ /* 0x000fe20008000000 */
[----:B------:R-:W-:Y:S01]  /*0410*/  UMOV UR7, URZ ;  /* 0x000000ff00077c82 */ /* 0x000fe20008000000 */
[----:B------:R-:W-:Y:S01]  /*0420*/  UMOV UR5, URZ ;  /* 0x000000ff00057c82 */ /* 0x000fe20008000000 */
[----:B0-----:R-:W-:-:S03]  /*0430*/  ULEA UR8, UR8, UR4, 0x18 ;  /* 0x0000000408087291 */ /* 0x001fc6000f8ec0ff */
[----:B------:R-:W-:-:S03]  /*0440*/  UMOV UR4, URZ ;  /* 0x000000ff00047c82 */ /* 0x000fc60008000000 */
[----:B-1----:R-:W-:-:S07]  /*0450*/  LEA R5, R0, UR8, 0x4 ;  /* 0x0000000800057c11 */ /* 0x002fce000f8e20ff */
.L_x_10:
[----:B------:R-:W0:Y:S01]  /*0460*/  LDCU.64 UR18, c[0x0][0x388] ;  /* 0x00007100ff1277ac */ /* 0x000e220008000a00 */
[----:B------:R-:W-:Y:S01]  /*0470*/  HFMA2 R9, -RZ, RZ, 0, 0 ;  /* 0x00000000ff097431 */ /* 0x000fe200000001ff */
[----:B------:R-:W-:Y:S02]  /*0480*/  MOV R11, UR4 ;  /* 0x00000004000b7c02 */ /* 0x000fe40008000f00 */
[----:B------:R-:W-:Y:S01]  /*0490*/  MOV R8, R0 ;  /* 0x0000000000087202 */ /* 0x000fe20000000f00 */
[----:B------:R-:W-:Y:S01]  /*04a0*/  UIMAD UR9, UR5, UR10, URZ ;  /* 0x0000000a050972a4 */ /* 0x000fe2000f8e02ff */
[----:B------:R-:W1:Y:S03]  /*04b0*/  LDCU.64 UR12, c[0x0][0x380] ;  /* 0x00007000ff0c77ac */ /* 0x000e660008000a00 */
[----:B------:R-:W-:-:S05]  /*04c0*/  IMAD.WIDE.U32 R8, R11, UR10, R8 ;  /* 0x0000000a0b087c25 */ /* 0x000fca000f8e0008 */
[----:B------:R-:W-:Y:S02]  /*04d0*/  IADD3 R9, PT, PT, R9, UR9, RZ ;  /* 0x0000000909097c10 */ /* 0x000fe4000fffe0ff */
[----:B0-----:R-:W-:-:S04]  /*04e0*/  ISETP.GE.U32.AND P0, PT, R8, UR18, PT ;  /* 0x0000001208007c0c */ /* 0x001fc8000bf06070 */
[----:B------:R-:W-:-:S13]  /*04f0*/  ISETP.GE.AND.EX P0, PT, R9, UR19, PT, P0 ;  /* 0x0000001309007c0c */ /* 0x000fda000bf06300 */
[----:B------:R-:W0:Y:S02]  /*0500*/  @!P0 LDC.64 R22, c[0x0][0x398] ;  /* 0x0000e600ff168b82 */ /* 0x000e240000000a00 */
[----:B0-----:R-:W2:Y:S04]  /*0510*/  @!P0 LDG.E.64 R10, desc[UR14][R22.64+0x8] ;  /* 0x0000080e160a8981 */ /* 0x001ea8000c1e1b00 */
[----:B------:R-:W3:Y:S01]  /*0520*/  @!P0 LDG.E.64 R16, desc[UR14][R22.64+0x10] ;  /* 0x0000100e16108981 */ /* 0x000ee2000c1e1b00 */
[----:B------:R-:W-:Y:S02]  /*0530*/  @!P0 IMAD R21, R9, 0xc, RZ ;  /* 0x0000000c09158824 */ /* 0x000fe400078e02ff */
[C---:B--2---:R-:W-:Y:S01]  /*0540*/  @!P0 IMAD.WIDE.U32 R10, R8.reuse, 0xc, R10 ;  /* 0x0000000c080a8825 */ /* 0x044fe200078e000a */
[----:B---3--:R-:W-:-:S04]  /*0550*/  @!P0 LEA R16, P1, R8, R16, 0x2 ;  /* 0x0000001008108211 */ /* 0x008fc800078210ff */
[----:B------:R-:W-:Y:S02]  /*0560*/  @!P0 IADD3 R21, PT, PT, R11, R21, RZ ;  /* 0x000000150b158210 */ /* 0x000fe40007ffe0ff */
[----:B------:R-:W-:Y:S02]  /*0570*/  @!P0 LEA.HI.X R17, R8, R17, R9, 0x2, P1 ;  /* 0x0000001108118211 */ /* 0x000fe400008f1409 */
[----:B------:R-:W-:-:S03]  /*0580*/  @!P0 MOV R20, R10 ;  /* 0x0000000a00148202 */ /* 0x000fc60000000f00 */
[----:B------:R-:W2:Y:S04]  /*0590*/  @!P0 LDG.E R11, desc[UR14][R16.64] ;  /* 0x0000000e100b8981 */ /* 0x000ea8000c1e1900 */
[----:B------:R-:W2:Y:S04]  /*05a0*/  @!P0 LDG.E R8, desc[UR14][R20.64] ;  /* 0x0000000e14088981 */ /* 0x000ea8000c1e1900 */
[----:B------:R-:W2:Y:S04]  /*05b0*/  @!P0 LDG.E R9, desc[UR14][R20.64+0x4] ;  /* 0x0000040e14098981 */ /* 0x000ea8000c1e1900 */
[----:B------:R-:W2:Y:S01]  /*05c0*/  @!P0 LDG.E R10, desc[UR14][R20.64+0x8] ;  /* 0x0000080e140a8981 */ /* 0x000ea2000c1e1900 */
[----:B------:R-:W-:Y:S03]  /*05d0*/  BSSY.RECONVERGENT B0, `(.L_x_3) ;  /* 0x00000eb000007945 */ /* 0x000fe60003800200 */
[----:B--2---:R0:W-:Y:S01]  /*05e0*/  @!P0 STS.128 [R5], R8 ;  /* 0x0000000805008388 */ /* 0x0041e20000000c00 */
[----:B------:R-:W-:Y:S01]  /*05f0*/  BAR.SYNC.DEFER_BLOCKING 0x0 ;  /* 0x0000000000007b1d */ /* 0x000fe20000010000 */
[----:B-1----:R-:W-:-:S04]  /*0600*/  ISETP.GE.U32.AND P0, PT, R14, UR12, PT ;  /* 0x0000000c0e007c0c */ /* 0x002fc8000bf06070 */
[----:B------:R-:W-:-:S13]  /*0610*/  ISETP.GE.AND.EX P0, PT, RZ, UR13, PT, P0 ;  /* 0x0000000dff007c0c */ /* 0x000fda000bf06300 */
[----:B0-----:R-:W-:Y:S05]  /*0620*/  @P0 BRA `(.L_x_4) ;  /* 0x0000000c00940947 */ /* 0x001fea0003800000 */
[----:B------:R-:W-:Y:S01]  /*0630*/  UISETP.GE.U32.AND UP0, UPT, UR6, UR18, UPT ;  /* 0x000000120600728c */ /* 0x000fe2000bf06070 */
[----:B------:R-:W-:Y:S02]  /*0640*/  CS2R R16, SRZ ;  /* 0x0000000000107805 */ /* 0x000fe4000001ff00 */
[----:B------:R-:W-:Y:S01]  /*0650*/  MOV R15, RZ ;  /* 0x000000ff000f7202 */ /* 0x000fe20000000f00 */
[----:B------:R-:W-:-:S09]  /*0660*/  UISETP.GE.AND.EX UP0, UPT, UR7, UR19, UPT, UP0 ;  /* 0x000000130700728c */ /* 0x000fd2000bf06300 */
[----:B------:R-:W-:Y:S05]  /*0670*/  BRA.U UP0, `(.L_x_5) ;  /* 0x0000000d00747547 */ /* 0x000fea000b800000 */
[----:B------:R-:W-:Y:S01]  /*0680*/  UISETP.LT.U32.AND UP0, UPT, UR16, UR10, UPT ;  /* 0x0000000a1000728c */ /* 0x000fe2000bf01070 */
[----:B------:R-:W-:Y:S01]  /*0690*/  HFMA2 R17, -RZ, RZ, 0, 0 ;  /* 0x00000000ff117431 */ /* 0x000fe200000001ff */
[----:B------:R-:W-:Y:S02]  /*06a0*/  UMOV UR9, UR8 ;  /* 0x0000000800097c82 */ /* 0x000fe40008000000 */
[----:B------:R-:W-:-:S04]  /*06b0*/  UISETP.LT.AND.EX UP0, UPT, UR17, URZ, UPT, UP0 ;  /* 0x000000ff1100728c */ /* 0x000fc8000bf01300 */
[----:B------:R-:W-:Y:S02]  /*06c0*/  USEL UR11, UR16, UR10, UP0 ;  /* 0x0000000a100b7287 */ /* 0x000fe40008000000 */
[----:B------:R-:W-:Y:S02]  /*06d0*/  USEL UR12, UR17, URZ, UP0 ;  /* 0x000000ff110c7287 */ /* 0x000fe40008000000 */
[----:B------:R-:W-:-:S04]  /*06e0*/  UISETP.GT.U32.AND UP0, UPT, UR11, 0x1, UPT ;  /* 0x000000010b00788c */ /* 0x000fc8000bf04070 */
[----:B------:R-:W-:-:S04]  /*06f0*/  UISETP.GT.AND.EX UP0, UPT, UR12, URZ, UPT, UP0 ;  /* 0x000000ff0c00728c */ /* 0x000fc8000bf04300 */
[----:B------:R-:W-:Y:S02]  /*0700*/  USEL UR11, UR11, 0x1, UP0 ;  /* 0x000000010b0b7887 */ /* 0x000fe40008000000 */
[----:B------:R-:W-:Y:S02]  /*0710*/  USEL UR12, UR12, URZ, UP0 ;  /* 0x000000ff0c0c7287 */ /* 0x000fe40008000000 */
[----:B------:R-:W-:-:S04]  /*0720*/  UISETP.GT.U32.AND UP0, UPT, UR11, URZ, UPT ;  /* 0x000000ff0b00728c */ /* 0x000fc8000bf04070 */
[----:B------:R-:W-:-:S09]  /*0730*/  UISETP.GT.AND.EX UP0, UPT, UR12, URZ, UPT, UP0 ;  /* 0x000000ff0c00728c */ /* 0x000fd2000bf04300 */
[----:B------:R-:W-:Y:S05]  /*0740*/  BRA.U !UP0, `(.L_x_6) ;  /* 0x0000000908bc7547 */ /* 0x000fea000b800000 */
[----:B------:R-:W-:Y:S02]  /*0750*/  UISETP.GT.U32.AND UP1, UPT, UR11, 0x3, UPT ;  /* 0x000000030b00788c */ /* 0x000fe4000bf24070 */
[----:B------:R-:W-:Y:S02]  /*0760*/  UPLOP3.LUT UP0, UPT, UPT, UPT, UPT, 0x80, 0x8 ;  /* 0x000000000008789c */ /* 0x000fe40003f0f070 */
[----:B------:R-:W-:-:S09]  /*0770*/  UISETP.GT.AND.EX UP1, UPT, UR12, URZ, UPT, UP1 ;  /* 0x000000ff0c00728c */ /* 0x000fd2000bf24310 */
[----:B------:R-:W-:Y:S05]  /*0780*/  BRA.U !UP1, `(.L_x_7) ;  /* 0x0000000509b47547 */ /* 0x000fea000b800000 */
[----:B------:R-:W-:-:S11]  /*0790*/  UPLOP3.LUT UP0, UPT, UPT, UPT, UPT, 0x40, 0x4 ;  /* 0x000000000004789c */ /* 0x000fd60003f0e870 */
.L_x_8:
[----:B------:R-:W0:Y:S01]  /*07a0*/  LDS.128 R8, [UR9] ;  /* 0x00000009ff087984 */ /* 0x000e220008000c00 */
[----:B------:R-:W-:Y:S01]  /*07b0*/  HFMA2 R21, -RZ, RZ, 0.96630859375, -0.0022525787353515625 ;  /* 0x3bbb989dff157431 */ /* 0x000fe200000001ff */
[----:B------:R-:W-:-:S04]  /*07c0*/  UIADD3 UR11, UP1, UPT, UR11, -0x4, URZ ;  /* 0xfffffffc0b0b7890 */ /* 0x000fc8000ff3e0ff */
[----:B------:R-:W-:Y:S02]  /*07d0*/  UIADD3.X UR12, UPT, UPT, UR12, -0x1, URZ, UP1, !UPT ;  /* 0xffffffff0c0c7890 */ /* 0x000fe40008ffe4ff */
[----:B------:R-:W-:-:S04]  /*07e0*/  UISETP.GT.U32.AND UP1, UPT, UR11, 0x3, UPT ;  /* 0x000000030b00788c */ /* 0x000fc8000bf24070 */
[----:B------:R-:W-:Y:S01]  /*07f0*/  UISETP.GT.AND.EX UP1, UPT, UR12, URZ, UPT, UP1 ;  /* 0x000000ff0c00728c */ /* 0x000fe2000bf24310 */
[----:B0----5:R-:W-:Y:S01]  /*0800*/  FADD R8, R13, -R8 ;  /* 0x800000080d087221 */ /* 0x021fe20000000000 */
[----:B------:R-:W-:Y:S01]  /*0810*/  FADD R9, R12, -R9 ;  /* 0x800000090c097221 */ /* 0x000fe20000000000 */
[----:B------:R-:W-:Y:S01]  /*0820*/  FADD R10, R7, -R10 ;  /* 0x8000000a070a7221 */ /* 0x000fe20000000000 */
[----:B------:R-:W-:Y:S01]  /*0830*/  FMUL R11, R6, R11 ;  /* 0x0000000b060b7220 */ /* 0x000fe20000400000 */
[----:B------:R-:W-:-:S03]  /*0840*/  FFMA R20, R8, R8, RZ ;  /* 0x0000000808147223 */ /* 0x000fc600000000ff */
[----:B------:R-:W-:Y:S01]  /*0850*/  FMUL R25, R8, R11 ;  /* 0x0000000b08197220 */ /* 0x000fe20000400000 */
[----:B------:R-:W-:Y:S01]  /*0860*/  FFMA R23, R9, R9, R20 ;  /* 0x0000000909177223 */ /* 0x000fe20000000014 */
[----:B------:R-:W-:Y:S01]  /*0870*/  MOV R20, 0x437c0000 ;  /* 0x437c000000147802 */ /* 0x000fe20000000f00 */
[C---:B------:R-:W-:Y:S01]  /*0880*/  FMUL R22, R10.reuse, R11 ;  /* 0x0000000b0a167220 */ /* 0x040fe20000400000 */
[----:B------:R-:W-:Y:S01]  /*0890*/  FMUL R25, R25, -2 ;  /* 0xc000000019197820 */ /* 0x000fe20000400000 */
[----:B------:R-:W-:-:S04]  /*08a0*/  FFMA R26, R10, R10, R23 ;  /* 0x0000000a0a1a7223 */ /* 0x000fc80000000017 */
[----:B------:R-:W-:-:S04]  /*08b0*/  FFMA.SAT R23, R26, -R21, 0.5 ;  /* 0x3f0000001a177423 */ /* 0x000fc80000002815 */
[----:B------:R-:W-:-:S04]  /*08c0*/  FFMA.RM R24, R23, R20, 12582913 ;  /* 0x4b40000117187423 */ /* 0x000fc80000004014 */
[C---:B------:R-:W-:Y:S01]  /*08d0*/  FADD R23, R24.reuse, -12583039 ;  /* 0xcb40007f18177421 */ /* 0x040fe20000000000 */
[----:B------:R-:W-:-:S03]  /*08e0*/  SHF.L.U32 R24, R24, 0x17, RZ ;  /* 0x0000001718187819 */ /* 0x000fc600000006ff */
[C---:B------:R-:W-:Y:S01]  /*08f0*/  FFMA R27, R26.reuse, -1.4426950216293334961, -R23 ;  /* 0xbfb8aa3b1a1b7823 */ /* 0x040fe20000000817 */
[----:B------:R-:W-:Y:S02]  /*0900*/  FMUL R23, R9, R11 ;  /* 0x0000000b09177220 */ /* 0x000fe40000400000 */
[----:B------:R-:W0:Y:S01]  /*0910*/  LDS.128 R8, [UR9+0x10] ;  /* 0x00001009ff087984 */ /* 0x000e220008000c00 */
[----:B------:R-:W-:Y:S01]  /*0920*/  FFMA R27, R26, -1.925963033500011079e-08, R27 ;  /* 0xb2a570601a1b7823 */ /* 0x000fe2000000001b */
[----:B------:R-:W-:-:S05]  /*0930*/  FMUL R23, R23, -2 ;  /* 0xc000000017177820 */ /* 0x000fca0000400000 */
[----:B------:R-:W1:Y:S02]  /*0940*/  MUFU.EX2 R27, R27 ;  /* 0x0000001b001b7308 */ /* 0x000e640000000800 */
[----:B-1----:R-:W-:-:S04]  /*0950*/  FMUL R24, R24, R27 ;  /* 0x0000001b18187220 */ /* 0x002fc80000400000 */
[C---:B------:R-:W-:Y:S01]  /*0960*/  FFMA R15, R24.reuse, R25, R15 ;  /* 0x00000019180f7223 */ /* 0x040fe2000000000f */
[----:B------:R-:W-:Y:S01]  /*0970*/  FFMA R16, R24, R23, R16 ;  /* 0x0000001718107223 */ /* 0x000fe20000000010 */
[----:B------:R-:W-:-:S04]  /*0980*/  FMUL R23, R22, -2 ;  /* 0xc000000016177820 */ /* 0x000fc80000400000 */
[----:B------:R-:W-:Y:S01]  /*0990*/  FFMA R17, R24, R23, R17 ;  /* 0x0000001718117223 */ /* 0x000fe20000000011 */
[----:B0-----:R-:W-:Y:S01]  /*09a0*/  FADD R8, R13, -R8 ;  /* 0x800000080d087221 */ /* 0x001fe20000000000 */
[----:B------:R-:W-:Y:S01]  /*09b0*/  FADD R25, R12, -R9 ;  /* 0x800000090c197221 */ /* 0x000fe20000000000 */
[----:B------:R-:W-:Y:S01]  /*09c0*/  FADD R9, R7, -R10 ;  /* 0x8000000a07097221 */ /* 0x000fe20000000000 */
[----:B------:R-:W-:Y:S01]  /*09d0*/  FMUL R28, R6, R11 ;  /* 0x0000000b061c7220 */ /* 0x000fe20000400000 */
[----:B------:R-:W-:-:S03]  /*09e0*/  FFMA R26, R8, R8, RZ ;  /* 0x00000008081a7223 */ /* 0x000fc600000000ff */
[CC--:B------:R-:W-:Y:S01]  /*09f0*/  FMUL R24, R25.reuse, R28.reuse ;  /* 0x0000001c19187220 */ /* 0x0c0fe20000400000 */
[----:B------:R-:W-:Y:S01]  /*0a00*/  FFMA R10, R25, R25, R26 ;  /* 0x00000019190a7223 */ /* 0x000fe2000000001a */
[----:B------:R-:W-:-:S03]  /*0a10*/  FMUL R26, R8, R28 ;  /* 0x0000001c081a7220 */ /* 0x000fc60000400000 */
[----:B------:R-:W-:Y:S01]  /*0a20*/  FFMA R10, R9, R9, R10 ;  /* 0x00000009090a7223 */ /* 0x000fe2000000000a */
[----:B------:R-:W-:-:S03]  /*0a30*/  FMUL R26, R26, -2 ;  /* 0xc00000001a1a7820 */ /* 0x000fc60000400000 */
[----:B------:R-:W-:-:S04]  /*0a40*/  FFMA.SAT R27, R10, -R21, 0.5 ;  /* 0x3f0000000a1b7423 */ /* 0x000fc80000002815 */
[----:B------:R-:W-:Y:S01]  /*0a50*/  FFMA.RM R22, R27, R20, 12582913 ;  /* 0x4b4000011b167423 */ /* 0x000fe20000004014 */
[----:B------:R-:W-:-:S03]  /*0a60*/  FMUL R27, R24, -2 ;  /* 0xc0000000181b7820 */ /* 0x000fc60000400000 */
[C---:B------:R-:W-:Y:S01]  /*0a70*/  FADD R23, R22.reuse, -12583039 ;  /* 0xcb40007f16177421 */ /* 0x040fe20000000000 */
[----:B------:R-:W-:-:S03]  /*0a80*/  SHF.L.U32 R22, R22, 0x17, RZ ;  /* 0x0000001716167819 */ /* 0x000fc600000006ff */
[----:B------:R-:W-:Y:S01]  /*0a90*/  FFMA R11, R10, -1.4426950216293334961, -R23 ;  /* 0xbfb8aa3b0a0b7823 */ /* 0x000fe20000000817 */
[----:B------:R-:W-:-:S03]  /*0aa0*/  FMUL R23, R9, R28 ;  /* 0x0000001c09177220 */ /* 0x000fc60000400000 */
[----:B------:R-:W-:Y:S02]  /*0ab0*/  FFMA R25, R10, -1.925963033500011079e-08, R11 ;  /* 0xb2a570600a197823 */ /* 0x000fe4000000000b */
[----:B------:R-:W0:Y:S04]  /*0ac0*/  LDS.128 R8, [UR9+0x20] ;  /* 0x00002009ff087984 */ /* 0x000e280008000c00 */
[----:B------:R-:W1:Y:S02]  /*0ad0*/  MUFU.EX2 R25, R25 ;  /* 0x0000001900197308 */ /* 0x000e640000000800 */
[----:B-1----:R-:W-:Y:S01]  /*0ae0*/  FMUL R22, R22, R25 ;  /* 0x0000001916167220 */ /* 0x002fe20000400000 */
[----:B------:R-:W-:-:S03]  /*0af0*/  FMUL R25, R23, -2 ;  /* 0xc000000017197820 */ /* 0x000fc60000400000 */
[C---:B------:R-:W-:Y:S01]  /*0b00*/  FFMA R15, R22.reuse, R26, R15 ;  /* 0x0000001a160f7223 */ /* 0x040fe2000000000f */
[C---:B------:R-:W-:Y:S01]  /*0b10*/  FFMA R16, R22.reuse, R27, R16 ;  /* 0x0000001b16107223 */ /* 0x040fe20000000010 */
[----:B------:R-:W-:Y:S01]  /*0b20*/  FFMA R17, R22, R25, R17 ;  /* 0x0000001916117223 */ /* 0x000fe20000000011 */
[----:B0-----:R-:W-:Y:S01]  /*0b30*/  FADD R8, R13, -R8 ;  /* 0x800000080d087221 */ /* 0x001fe20000000000 */
[----:B------:R-:W-:Y:S01]  /*0b40*/  FADD R9, R12, -R9 ;  /* 0x800000090c097221 */ /* 0x000fe20000000000 */
[----:B------:R-:W-:Y:S01]  /*0b50*/  FADD R10, R7, -R10 ;  /* 0x8000000a070a7221 */ /* 0x000fe20000000000 */
[----:B------:R-:W-:Y:S01]  /*0b60*/  FMUL R11, R6, R11 ;  /* 0x0000000b060b7220 */ /* 0x000fe20000400000 */
[----:B------:R-:W-:-:S03]  /*0b70*/  FFMA R26, R8, R8, RZ ;  /* 0x00000008081a7223 */ /* 0x000fc600000000ff */
[----:B------:R-:W-:Y:S01]  /*0b80*/  FMUL R22, R8, R11 ;  /* 0x0000000b08167220 */ /* 0x000fe20000400000 */
[----:B------:R-:W-:Y:S01]  /*0b90*/  FFMA R29, R9, R9, R26 ;  /* 0x00000009091d7223 */ /* 0x000fe2000000001a */
[----:B------:R-:W-:Y:S02]  /*0ba0*/  FMUL R26, R10, R11 ;  /* 0x0000000b0a1a7220 */ /* 0x000fe40000400000 */
[----:B------:R-:W-:Y:S01]  /*0bb0*/  FMUL R22, R22, -2 ;  /* 0xc000000016167820 */ /* 0x000fe20000400000 */
[----:B------:R-:W-:Y:S01]  /*0bc0*/  FFMA R24, R10, R10, R29 ;  /* 0x0000000a0a187223 */ /* 0x000fe2000000001d */
[----:B------:R-:W-:-:S03]  /*0bd0*/  FMUL R26, R26, -2 ;  /* 0xc00000001a1a7820 */ /* 0x000fc60000400000 */
[----:B------:R-:W-:-:S04]  /*0be0*/  FFMA.SAT R27, R24, -R21, 0.5 ;  /* 0x3f000000181b7423 */ /* 0x000fc80000002815 */
[----:B------:R-:W-:-:S04]  /*0bf0*/  FFMA.RM R23, R27, R20, 12582913 ;  /* 0x4b4000011b177423 */ /* 0x000fc80000004014 */
[----:B------:R-:W-:-:S04]  /*0c00*/  FADD R25, R23, -12583039 ;  /* 0xcb40007f17197421 */ /* 0x000fc80000000000 */
[C---:B------:R-:W-:Y:S01]  /*0c10*/  FFMA R27, R24.reuse, -1.4426950216293334961, -R25 ;  /* 0xbfb8aa3b181b7823 */ /* 0x040fe20000000819 */
[----:B------:R-:W-:Y:S02]  /*0c20*/  FMUL R25, R9, R11 ;  /* 0x0000000b09197220 */ /* 0x000fe40000400000 */
[----:B------:R-:W0:Y:S01]  /*0c30*/  LDS.128 R8, [UR9+0x30] ;  /* 0x00003009ff087984 */ /* 0x000e220008000c00 */
[----:B------:R-:W-:Y:S01]  /*0c40*/  FFMA R27, R24, -1.925963033500011079e-08, R27 ;  /* 0xb2a57060181b7823 */ /* 0x000fe2000000001b */
[----:B------:R-:W-:Y:S01]  /*0c50*/  SHF.L.U32 R24, R23, 0x17, RZ ;  /* 0x0000001717187819 */ /* 0x000fe200000006ff */
[----:B------:R-:W-:Y:S01]  /*0c60*/  FMUL R25, R25, -2 ;  /* 0xc000000019197820 */ /* 0x000fe20000400000 */
[----:B------:R-:W-:-:S03]  /*0c70*/  UIADD3 UR9, UPT, UPT, UR9, 0x40, URZ ;  /* 0x0000004009097890 */ /* 0x000fc6000fffe0ff */
[----:B------:R-:W1:Y:S02]  /*0c80*/  MUFU.EX2 R27, R27 ;  /* 0x0000001b001b7308 */ /* 0x000e640000000800 */
[----:B-1----:R-:W-:-:S04]  /*0c90*/  FMUL R24, R24, R27 ;  /* 0x0000001b18187220 */ /* 0x002fc80000400000 */
        /* <DEDUP_REMOVED lines=9> */
[C---:B------:R-:W-:Y:S01]  /*0d30*/  FFMA R23, R9.reuse, R9, R28 ;  /* 0x0000000909177223 */ /* 0x040fe2000000001c */
[-C--:B------:R-:W-:Y:S02]  /*0d40*/  FMUL R9, R9, R11.reuse ;  /* 0x0000000b09097220 */ /* 0x080fe40000400000 */
[----:B------:R-:W-:Y:S01]  /*0d50*/  FMUL R8, R8, -2 ;  /* 0xc000000008087820 */ /* 0x000fe20000400000 */
[C---:B------:R-:W-:Y:S01]  /*0d60*/  FFMA R28, R10.reuse, R10, R23 ;  /* 0x0000000a0a1c7223 */ /* 0x040fe20000000017 */
[----:B------:R-:W-:Y:S01]  /*0d70*/  FMUL R10, R10, R11 ;  /* 0x0000000b0a0a7220 */ /* 0x000fe20000400000 */
[----:B------:R-:W-:Y:S02]  /*0d80*/  FMUL R9, R9, -2 ;  /* 0xc000000009097820 */ /* 0x000fe40000400000 */
[----:B------:R-:W-:Y:S01]  /*0d90*/  FFMA.SAT R21, R28, -R21, 0.5 ;  /* 0x3f0000001c157423 */ /* 0x000fe20000002815 */
[----:B------:R-:W-:-:S03]  /*0da0*/  FMUL R10, R10, -2 ;  /* 0xc00000000a0a7820 */ /* 0x000fc60000400000 */
[----:B------:R-:W-:-:S04]  /*0db0*/  FFMA.RM R20, R21, R20, 12582913 ;  /* 0x4b40000115147423 */ /* 0x000fc80000004014 */
[C---:B------:R-:W-:Y:S01]  /*0dc0*/  FADD R21, R20.reuse, -12583039 ;  /* 0xcb40007f14157421 */ /* 0x040fe20000000000 */
[----:B------:R-:W-:-:S03]  /*0dd0*/  SHF.L.U32 R20, R20, 0x17, RZ ;  /* 0x0000001714147819 */ /* 0x000fc600000006ff */
[----:B------:R-:W-:-:S04]  /*0de0*/  FFMA R21, R28, -1.4426950216293334961, -R21 ;  /* 0xbfb8aa3b1c157823 */ /* 0x000fc80000000815 */
[----:B------:R-:W-:-:S06]  /*0df0*/  FFMA R21, R28, -1.925963033500011079e-08, R21 ;  /* 0xb2a570601c157823 */ /* 0x000fcc0000000015 */
[----:B------:R-:W0:Y:S02]  /*0e00*/  MUFU.EX2 R21, R21 ;  /* 0x0000001500157308 */ /* 0x000e240000000800 */
[----:B0-----:R-:W-:-:S04]  /*0e10*/  FMUL R20, R20, R21 ;  /* 0x0000001514147220 */ /* 0x001fc80000400000 */
[C---:B------:R-:W-:Y:S01]  /*0e20*/  FFMA R15, R20.reuse, R8, R15 ;  /* 0x00000008140f7223 */ /* 0x040fe2000000000f */
[C---:B------:R-:W-:Y:S01]  /*0e30*/  FFMA R16, R20.reuse, R9, R16 ;  /* 0x0000000914107223 */ /* 0x040fe20000000010 */
[----:B------:R-:W-:Y:S01]  /*0e40*/  FFMA R17, R20, R10, R17 ;  /* 0x0000000a14117223 */ /* 0x000fe20000000011 */
[----:B------:R-:W-:Y:S06]  /*0e50*/  BRA.U UP1, `(.L_x_8) ;  /* 0xfffffff901507547 */ /* 0x000fec000b83ffff */
.L_x_7:
[----:B------:R-:W-:-:S04]  /*0e60*/  UISETP.GT.U32.AND UP1, UPT, UR11, 0x1, UPT ;  /* 0x000000010b00788c */ /* 0x000fc8000bf24070 */
[----:B------:R-:W-:-:S09]  /*0e70*/  UISETP.GT.AND.EX UP1, UPT, UR12, URZ, UPT, UP1 ;  /* 0x000000ff0c00728c */ /* 0x000fd2000bf24310 */
[----:B------:R-:W-:Y:S05]  /*0e80*/  BRA.U !UP1, `(.L_x_9) ;  /* 0x0000000109e07547 */ /* 0x000fea000b800000 */
[----:B------:R-:W0:Y:S01]  /*0e90*/  LDS.128 R8, [UR9] ;  /* 0x00000009ff087984 */ /* 0x000e220008000c00 */
[----:B------:R-:W-:Y:S01]  /*0ea0*/  MOV R21, 0x437c0000 ;  /* 0x437c000000157802 */ /* 0x000fe20000000f00 */
[----:B------:R-:W-:Y:S02]  /*0eb0*/  UIADD3 UR11, UP1, UPT, UR11, -0x2, URZ ;  /* 0xfffffffe0b0b7890 */ /* 0x000fe4000ff3e0ff */
[----:B------:R-:W-:Y:S02]  /*0ec0*/  UPLOP3.LUT UP0, UPT, UPT, UPT, UPT, 0x40, 0x4 ;  /* 0x000000000004789c */ /* 0x000fe40003f0e870 */
[----:B------:R-:W-:Y:S01]  /*0ed0*/  UIADD3.X UR12, UPT, UPT, UR12, -0x1, URZ, UP1, !UPT ;  /* 0xffffffff0c0c7890 */ /* 0x000fe20008ffe4ff */
[----:B0----5:R-:W-:Y:S01]  /*0ee0*/  FADD R8, R13, -R8 ;  /* 0x800000080d087221 */ /* 0x021fe20000000000 */
[----:B------:R-:W-:Y:S01]  /*0ef0*/  FADD R9, R12, -R9 ;  /* 0x800000090c097221 */ /* 0x000fe20000000000 */
[----:B------:R-:W-:Y:S01]  /*0f00*/  FADD R10, R7, -R10 ;  /* 0x8000000a070a7221 */ /* 0x000fe20000000000 */
[----:B------:R-:W-:Y:S01]  /*0f10*/  FMUL R11, R6, R11 ;  /* 0x0000000b060b7220 */ /* 0x000fe20000400000 */
[----:B------:R-:W-:-:S03]  /*0f20*/  FFMA R20, R8, R8, RZ ;  /* 0x0000000808147223 */ /* 0x000fc600000000ff */
[C---:B------:R-:W-:Y:S01]  /*0f30*/  FMUL R23, R9.reuse, R11 ;  /* 0x0000000b09177220 */ /* 0x040fe20000400000 */
[----:B------:R-:W-:Y:S01]  /*0f40*/  FFMA R27, R9, R9, R20 ;  /* 0x00000009091b7223 */ /* 0x000fe20000000014 */
[----:B------:R-:W-:Y:S02]  /*0f50*/  HFMA2 R20, -RZ, RZ, 0.96630859375, -0.0022525787353515625 ;  /* 0x3bbb989dff147431 */ /* 0x000fe400000001ff */
        /* <DEDUP_REMOVED lines=11> */
[----:B------:R-:W-:Y:S01]  /*1010*/  FMUL R22, R22, -2 ;  /* 0xc000000016167820 */ /* 0x000fe20000400000 */
[----:B------:R-:W-:Y:S02]  /*1020*/  UIADD3 UR9, UPT, UPT, UR9, 0x20, URZ ;  /* 0x0000002009097890 */ /* 0x000fe4000fffe0ff */
[----:B------:R-:W1:Y:S02]  /*1030*/  MUFU.EX2 R27, R26 ;  /* 0x0000001a001b7308 */ /* 0x000e640000000800 */
[----:B-1----:R-:W-:-:S04]  /*1040*/  FMUL R24, R24, R27 ;  /* 0x0000001b18187220 */ /* 0x002fc80000400000 */
[C---:B------:R-:W-:Y:S01]  /*1050*/  FFMA R15, R24.reuse, R22, R15 ;  /* 0x00000016180f7223 */ /* 0x040fe2000000000f */
[----:B------:R-:W-:Y:S01]  /*1060*/  FMUL R22, R25, -2 ;  /* 0xc000000019167820 */ /* 0x000fe20000400000 */
[----:B------:R-:W-:-:S03]  /*1070*/  FFMA R16, R24, R23, R16 ;  /* 0x0000001718107223 */ /* 0x000fc60000000010 */
        /* <DEDUP_REMOVED lines=24> */
[----:B------:R-:W-:-:S07]  /*1200*/  FFMA R17, R20, R10, R17 ;  /* 0x0000000a14117223 */ /* 0x000fce0000000011 */
.L_x_9:
[----:B------:R-:W-:-:S04]  /*1210*/  UISETP.NE.U32.AND UP1, UPT, UR11, URZ, UPT ;  /* 0x000000ff0b00728c */ /* 0x000fc8000bf25070 */
[----:B------:R-:W-:-:S09]  /*1220*/  UISETP.NE.OR.EX UP0, UPT, UR12, URZ, UP0, UP1 ;  /* 0x000000ff0c00728c */ /* 0x000fd20008705710 */
[----:B------:R-:W-:Y:S05]  /*1230*/  BRA.U !UP0, `(.L_x_5) ;  /* 0x0000000108847547 */ /* 0x000fea000b800000 */
.L_x_6:
[----:B------:R-:W0:Y:S01]  /*1240*/  LDS.128 R8, [UR9] ;  /* 0x00000009ff087984 */ /* 0x000e220008000c00 */
[----:B------:R-:W-:Y:S01]  /*1250*/  MOV R23, 0x437c0000 ;  /* 0x437c000000177802 */ /* 0x000fe20000000f00 */
[----:B------:R-:W-:Y:S02]  /*1260*/  UIADD3 UR11, UP0, UPT, UR11, -0x1, URZ ;  /* 0xffffffff0b0b7890 */ /* 0x000fe4000ff1e0ff */
[----:B------:R-:W-:Y:S02]  /*1270*/  UIADD3 UR9, UPT, UPT, UR9, 0x10, URZ ;  /* 0x0000001009097890 */ /* 0x000fe4000fffe0ff */
[----:B------:R-:W-:Y:S02]  /*1280*/  UIADD3.X UR12, UPT, UPT, UR12, -0x1, URZ, UP0, !UPT ;  /* 0xffffffff0c0c7890 */ /* 0x000fe400087fe4ff */
[----:B------:R-:W-:-:S04]  /*1290*/  UISETP.NE.U32.AND UP0, UPT, UR11, URZ, UPT ;  /* 0x000000ff0b00728c */ /* 0x000fc8000bf05070 */
[----:B------:R-:W-:Y:S01]  /*12a0*/  UISETP.NE.AND.EX UP0, UPT, UR12, URZ, UPT, UP0 ;  /* 0x000000ff0c00728c */ /* 0x000fe2000bf05300 */
[----:B0----5:R-:W-:Y:S01]  /*12b0*/  FADD R8, R13, -R8 ;  /* 0x800000080d087221 */ /* 0x021fe20000000000 */
[----:B------:R-:W-:Y:S01]  /*12c0*/  FADD R9, R12, -R9 ;  /* 0x800000090c097221 */ /* 0x000fe20000000000 */
[----:B------:R-:W-:Y:S01]  /*12d0*/  FADD R10, R7, -R10 ;  /* 0x8000000a070a7221 */ /* 0x000fe20000000000 */
[----:B------:R-:W-:Y:S01]  /*12e0*/  FMUL R11, R6, R11 ;  /* 0x0000000b060b7220 */ /* 0x000fe20000400000 */
[----:B------:R-:W-:-:S03]  /*12f0*/  FFMA R20, R8, R8, RZ ;  /* 0x0000000808147223 */ /* 0x000fc600000000ff */
[----:B------:R-:W-:Y:S01]  /*1300*/  FMUL R8, R8, R11 ;  /* 0x0000000b08087220 */ /* 0x000fe20000400000 */
[C---:B------:R-:W-:Y:S01]  /*1310*/  FFMA R21, R9.reuse, R9, R20 ;  /* 0x0000000909157223 */ /* 0x040fe20000000014 */
[----:B------:R-:W-:Y:S01]  /*1320*/  MOV R20, 0x3bbb989d ;  /* 0x3bbb989d00147802 */ /* 0x000fe20000000f00 */
[-C--:B------:R-:W-:Y:S01]  /*1330*/  FMUL R9, R9, R11.reuse ;  /* 0x0000000b09097220 */ /* 0x080fe20000400000 */
        /* <DEDUP_REMOVED lines=10> */
[----:B------:R-:W-:-:S04]  /*13e0*/  FFMA R22, R21, -1.925963033500011079e-08, R22 ;  /* 0xb2a5706015167823 */ /* 0x000fc80000000016 */
[----:B------:R-:W0:Y:S02]  /*13f0*/  MUFU.EX2 R21, R22 ;  /* 0x0000001600157308 */ /* 0x000e240000000800 */
[----:B0-----:R-:W-:-:S04]  /*1400*/  FMUL R20, R20, R21 ;  /* 0x0000001514147220 */ /* 0x001fc80000400000 */
[C---:B------:R-:W-:Y:S01]  /*1410*/  FFMA R15, R20.reuse, R8, R15 ;  /* 0x00000008140f7223 */ /* 0x040fe2000000000f */
[C---:B------:R-:W-:Y:S01]  /*1420*/  FFMA R16, R20.reuse, R9, R16 ;  /* 0x0000000914107223 */ /* 0x040fe20000000010 */
[----:B------:R-:W-:Y:S01]  /*1430*/  FFMA R17, R20, R10, R17 ;  /* 0x0000000a14117223 */ /* 0x000fe20000000011 */
[----:B------:R-:W-:Y:S06]  /*1440*/  BRA.U UP0, `(.L_x_6) ;  /* 0xfffffffd007c7547 */ /* 0x000fec000b83ffff */
.L_x_5:
[----:B------:R-:W-:Y:S01]  /*1450*/  FADD R4, R4, R15 ;  /* 0x0000000f04047221 */ /* 0x000fe20000000000 */
[----:B------:R-:W-:Y:S01]  /*1460*/  FADD R3, R3, R16 ;  /* 0x0000001003037221 */ /* 0x000fe20000000000 */
[----:B------:R-:W-:-:S07]  /*1470*/  FADD R2, R2, R17 ;  /* 0x0000001102027221 */ /* 0x000fce0000000000 */
.L_x_4:
[----:B------:R-:W-:Y:S05]  /*1480*/  BSYNC.RECONVERGENT B0 ;  /* 0x0000000000007941 */ /* 0x000fea0003800200 */
.L_x_3:
[----:B------:R-:W-:Y:S01]  /*1490*/  BAR.SYNC.DEFER_BLOCKING 0x0 ;  /* 0x0000000000007b1d */ /* 0x000fe20000010000 */
[----:B------:R-:W-:Y:S01]  /*14a0*/  ISETP.NE.U32.AND P1, PT, R18, UR4, PT ;  /* 0x0000000412007c0c */ /* 0x000fe2000bf25070 */
[----:B------:R-:W-:Y:S02]  /*14b0*/  UIADD3 UR9, UP1, UPT, UR4, 0x1, URZ ;  /* 0x0000000104097890 */ /* 0x000fe4000ff3e0ff */
[----:B------:R-:W-:Y:S01]  /*14c0*/  UIADD3 UR6, UP0, UPT, UR10, UR6, URZ ;  /* 0x000000060a067290 */ /* 0x000fe2000ff1e0ff */
[----:B------:R-:W-:Y:S01]  /*14d0*/  ISETP.NE.AND.EX P1, PT, R19, UR5, PT, P1 ;  /* 0x0000000513007c0c */ /* 0x000fe2000bf25310 */
[----:B------:R-:W-:Y:S02]  /*14e0*/  UIADD3.X UR11, UPT, UPT, URZ, UR5, URZ, UP1, !UPT ;  /* 0x00000005ff0b7290 */ /* 0x000fe40008ffe4ff */
[----:B------:R-:W-:Y:S02]  /*14f0*/  UIADD3 UR16, UP2, UPT, -UR10, UR16, URZ ;  /* 0x000000100a107290 */ /* 0x000fe4000ff5e1ff */
[----:B------:R-:W-:-:S02]  /*1500*/  UIADD3.X UR7, UPT, UPT, URZ, UR7, URZ, UP0, !UPT ;  /* 0x00000007ff077290 */ /* 0x000fc400087fe4ff */
[----:B------:R-:W-:Y:S01]  /*1510*/  UIADD3.X UR17, UPT, UPT, UR17, -0x1, URZ, UP2, !UPT ;  /* 0xffffffff11117890 */ /* 0x000fe200097fe4ff */
[----:B------:R-:W-:Y:S01]  /*1520*/  UMOV UR4, UR9 ;  /* 0x0000000900047c82 */ /* 0x000fe20008000000 */
[----:B------:R-:W-:-:S04]  /*1530*/  UMOV UR5, UR11 ;  /* 0x0000000b00057c82 */ /* 0x000fc80008000000 */
[----:B------:R-:W-:Y:S06]  /*1540*/  @P1 BRA `(.L_x_10) ;  /* 0xffffffec00c41947 */ /* 0x000fec000383ffff */
.L_x_0:
[----:B------:R-:W-:Y:S05]  /*1550*/  @P0 EXIT ;  /* 0x000000000000094d */ /* 0x000fea0003800000 */
[----:B-----5:R-:W0:Y:S01]  /*1560*/  LDC.64 R6, c[0x0][0x390] ;  /* 0x0000e400ff067b82 */ /* 0x020e220000000a00 */
[----:B------:R-:W-:Y:S01]  /*1570*/  UMOV UR4, URZ ;  /* 0x000000ff00047c82 */ /* 0x000fe20008000000 */
[----:B0-----:R-:W-:-:S05]  /*1580*/  IMAD.WIDE.U32 R6, R14, 0xc, R6 ;  /* 0x0000000c0e067825 */ /* 0x001fca00078e0006 */
[----:B------:R-:W-:-:S05]  /*1590*/  IADD3 R7, PT, PT, R7, UR4, RZ ;  /* 0x0000000407077c10 */ /* 0x000fca000fffe0ff */
[----:B------:R-:W-:Y:S04]  /*15a0*/  STG.E desc[UR14][R6.64], R4 ;  /* 0x0000000406007986 */ /* 0x000fe8000c10190e */
[----:B------:R-:W-:Y:S04]  /*15b0*/  STG.E desc[UR14][R6.64+0x4], R3 ;  /* 0x0000040306007986 */ /* 0x000fe8000c10190e */
[----:B------:R-:W-:Y:S01]  /*15c0*/  STG.E desc[UR14][R6.64+0x8], R2 ;  /* 0x0000080206007986 */ /* 0x000fe2000c10190e */
[----:B------:R-:W-:Y:S05]  /*15d0*/  EXIT ;  /* 0x000000000000794d */ /* 0x000fea0003800000 */
        .weak           $__internal_0_$__cuda_sm20_div_u64
        .type           $__internal_0_$__cuda_sm20_div_u64,@function
        .size           $__internal_0_$__cuda_sm20_div_u64,(.L_x_12 - $__internal_0_$__cuda_sm20_div_u64)
$__internal_0_$__cuda_sm20_div_u64:
[----:B------:R-:W-:Y:S01]  /*15e0*/  UMOV UR4, UR10 ;  /* 0x0000000a00047c82 */ /* 0x000fe20008000000 */
[----:B------:R-:W-:Y:S02]  /*15f0*/  UMOV UR5, URZ ;  /* 0x000000ff00057c82 */ /* 0x000fe40008000000 */
[----:B------:R-:W0:Y:S08]  /*1600*/  I2F.U64.RP R3, UR4 ;  /* 0x0000000400037d12 */ /* 0x000e300008309000 */
[----:B0-----:R-:W0:Y:S02]  /*1610*/  MUFU.RCP R3, R3 ;  /* 0x0000000300037308 */ /* 0x001e240000001000 */
[----:B0-----:R-:W-:-:S06]  /*1620*/  IADD3 R4, PT, PT, R3, 0x1ffffffe, RZ ;  /* 0x1ffffffe03047810 */ /* 0x001fcc0007ffe0ff */
[----:B------:R-:W0:Y:S02]  /*1630*/  F2I.U64.TRUNC R4, R4 ;  /* 0x0000000400047311 */ /* 0x000e24000020d800 */
[----:B0-----:R-:W-:-:S04]  /*1640*/  IMAD.WIDE.U32 R8, R4, UR10, RZ ;  /* 0x0000000a04087c25 */ /* 0x001fc8000f8e00ff */
[----:B------:R-:W-:Y:S01]  /*1650*/  IMAD R9, R5, UR10, R9 ;  /* 0x0000000a05097c24 */ /* 0x000fe2000f8e0209 */
[----:B------:R-:W-:-:S04]  /*1660*/  IADD3 R11, P0, PT, RZ, -R8, RZ ;  /* 0x80000008ff0b7210 */ /* 0x000fc80007f1e0ff */
[----:B------:R-:W-:Y:S01]  /*1670*/  IADD3.X R15, PT, PT, RZ, ~R9, RZ, P0, !PT ;  /* 0x80000009ff0f7210 */ /* 0x000fe200007fe4ff */
[----:B------:R-:W-:Y:S01]  /*1680*/  IMAD.HI.U32 R8, R4, R11, RZ ;  /* 0x0000000b04087227 */ /* 0x000fe200078e00ff */
[----:B------:R-:W-:-:S03]  /*1690*/  MOV R9, R4 ;  /* 0x0000000400097202 */ /* 0x000fc60000000f00 */
[-C--:B------:R-:W-:Y:S02]  /*16a0*/  IMAD R17, R5, R15.reuse, RZ ;  /* 0x0000000f05117224 */ /* 0x080fe400078e02ff */
[----:B------:R-:W-:-:S04]  /*16b0*/  IMAD.WIDE.U32 R8, P0, R4, R15, R8 ;  /* 0x0000000f04087225 */ /* 0x000fc80007800008 */
[----:B------:R-:W-:-:S04]  /*16c0*/  IMAD.HI.U32 R3, R5, R15, RZ ;  /* 0x0000000f05037227 */ /* 0x000fc800078e00ff */
[----:B------:R-:W-:Y:S01]  /*16d0*/  IMAD.HI.U32 R8, P1, R5, R11, R8 ;  /* 0x0000000b05087227 */ /* 0x000fe20007820008 */
[----:B------:R-:W-:-:S04]  /*16e0*/  IADD3.X R3, PT, PT, R3, R5, RZ, P0, !PT ;  /* 0x0000000503037210 */ /* 0x000fc800007fe4ff */
[----:B------:R-:W-:-:S04]  /*16f0*/  IADD3 R9, P2, PT, R17, R8, RZ ;  /* 0x0000000811097210 */ /* 0x000fc80007f5e0ff */
[----:B------:R-:W-:Y:S01]  /*1700*/  IADD3.X R3, PT, PT, RZ, RZ, R3, P2, P1 ;  /* 0x000000ffff037210 */ /* 0x000fe200017e2403 */
[----:B------:R-:W-:-:S03]  /*1710*/  IMAD.WIDE.U32 R4, R9, UR10, RZ ;  /* 0x0000000a09047c25 */ /* 0x000fc6000f8e00ff */
[----:B------:R-:W-:Y:S01]  /*1720*/  IADD3 R11, P0, PT, RZ, -R4, RZ ;  /* 0x80000004ff0b7210 */ /* 0x000fe20007f1e0ff */
[----:B------:R-:W-:Y:S02]  /*1730*/  IMAD R4, R3, UR10, R5 ;  /* 0x0000000a03047c24 */ /* 0x000fe4000f8e0205 */
[----:B------:R-:W-:Y:S02]  /*1740*/  HFMA2 R5, -RZ, RZ, 0, 0 ;  /* 0x00000000ff057431 */ /* 0x000fe400000001ff */
[----:B------:R-:W-:Y:S01]  /*1750*/  IMAD.HI.U32 R8, R9, R11, RZ ;  /* 0x0000000b09087227 */ /* 0x000fe200078e00ff */
[----:B------:R-:W-:-:S05]  /*1760*/  IADD3.X R4, PT, PT, RZ, ~R4, RZ, P0, !PT ;  /* 0x80000004ff047210 */ /* 0x000fca00007fe4ff */
[----:B------:R-:W-:-:S04]  /*1770*/  IMAD.WIDE.U32 R8, P0, R9, R4, R8 ;  /* 0x0000000409087225 */ /* 0x000fc80007800008 */
[C---:B------:R-:W-:Y:S02]  /*1780*/  IMAD R10, R3.reuse, R4, RZ ;  /* 0x00000004030a7224 */ /* 0x040fe400078e02ff */
[----:B------:R-:W-:-:S04]  /*1790*/  IMAD.HI.U32 R9, P1, R3, R11, R8 ;  /* 0x0000000b03097227 */ /* 0x000fc80007820008 */
[----:B------:R-:W-:Y:S01]  /*17a0*/  IMAD.HI.U32 R4, R3, R4, RZ ;  /* 0x0000000403047227 */ /* 0x000fe200078e00ff */
[----:B------:R-:W-:-:S04]  /*17b0*/  IADD3 R9, P2, PT, R10, R9, RZ ;  /* 0x000000090a097210 */ /* 0x000fc80007f5e0ff */
[----:B------:R-:W-:Y:S01]  /*17c0*/  IADD3.X R3, PT, PT, R4, R3, RZ, P0, !PT ;  /* 0x0000000304037210 */ /* 0x000fe200007fe4ff */
[----:B------:R-:W-:-:S03]  /*17d0*/  IMAD.HI.U32 R4, R9, UR6, RZ ;  /* 0x0000000609047c27 */ /* 0x000fc6000f8e00ff */
[----:B------:R-:W-:Y:S01]  /*17e0*/  IADD3.X R3, PT, PT, RZ, RZ, R3, P2, P1 ;  /* 0x000000ffff037210 */ /* 0x000fe200017e2403 */
[----:B------:R-:W-:-:S04]  /*17f0*/  IMAD.WIDE.U32 R4, R9, UR7, R4 ;  /* 0x0000000709047c25 */ /* 0x000fc8000f8e0004 */
[C---:B------:R-:W-:Y:S02]  /*1800*/  IMAD R9, R3.reuse, UR7, RZ ;  /* 0x0000000703097c24 */ /* 0x040fe4000f8e02ff */
[----:B------:R-:W-:-:S04]  /*1810*/  IMAD.HI.U32 R4, P0, R3, UR6, R4 ;  /* 0x0000000603047c27 */ /* 0x000fc8000f800004 */
[----:B------:R-:W-:Y:S01]  /*1820*/  IMAD.HI.U32 R3, R3, UR7, RZ ;  /* 0x0000000703037c27 */ /* 0x000fe2000f8e00ff */
[----:B------:R-:W-:-:S04]  /*1830*/  IADD3 R8, P1, PT, R9, R4, RZ ;  /* 0x0000000409087210 */ /* 0x000fc80007f3e0ff */
[----:B------:R-:W-:Y:S01]  /*1840*/  IADD3.X R3, PT, PT, R3, RZ, RZ, P0, !PT ;  /* 0x000000ff03037210 */ /* 0x000fe200007fe4ff */
[----:B------:R-:W-:-:S03]  /*1850*/  IMAD.WIDE.U32 R4, R8, UR10, RZ ;  /* 0x0000000a08047c25 */ /* 0x000fc6000f8e00ff */
[----:B------:R-:W-:Y:S02]  /*1860*/  IADD3.X R3, PT, PT, RZ, R3, RZ, P1, !PT ;  /* 0x00000003ff037210 */ /* 0x000fe40000ffe4ff */
[----:B------:R-:W-:-:S03]  /*1870*/  IADD3 R16, P0, PT, -R4, UR6, RZ ;  /* 0x0000000604107c10 */ /* 0x000fc6000ff1e1ff */
[----:B------:R-:W-:Y:S01]  /*1880*/  IMAD R5, R3, UR10, R5 ;  /* 0x0000000a03057c24 */ /* 0x000fe2000f8e0205 */
[----:B------:R-:W-:-:S04]  /*1890*/  IADD3 R9, P1, PT, R16, -UR10, RZ ;  /* 0x8000000a10097c10 */ /* 0x000fc8000ff3e0ff */
[----:B------:R-:W-:Y:S02]  /*18a0*/  IADD3.X R11, PT, PT, ~R5, UR7, RZ, P0, !PT ;  /* 0x00000007050b7c10 */ /* 0x000fe400087fe5ff */
[----:B------:R-:W-:Y:S02]  /*18b0*/  ISETP.GE.U32.AND P0, PT, R16, UR10, PT ;  /* 0x0000000a10007c0c */ /* 0x000fe4000bf06070 */
[----:B------:R-:W-:Y:S02]  /*18c0*/  IADD3 R5, P2, PT, R8, 0x1, RZ ;  /* 0x0000000108057810 */ /* 0x000fe40007f5e0ff */
[C---:B------:R-:W-:Y:S02]  /*18d0*/  ISETP.GE.U32.AND.EX P0, PT, R11.reuse, RZ, PT, P0 ;  /* 0x000000ff0b00720c */ /* 0x040fe40003f06100 */
[----:B------:R-:W-:Y:S02]  /*18e0*/  IADD3.X R10, PT, PT, R11, -0x1, RZ, P1, !PT ;  /* 0xffffffff0b0a7810 */ /* 0x000fe40000ffe4ff */
[----:B------:R-:W-:-:S02]  /*18f0*/  IADD3.X R4, PT, PT, RZ, R3, RZ, P2, !PT ;  /* 0x00000003ff047210 */ /* 0x000fc400017fe4ff */
[----:B------:R-:W-:Y:S02]  /*1900*/  SEL R9, R9, R16, P0 ;  /* 0x0000001009097207 */ /* 0x000fe40000000000 */
[----:B------:R-:W-:Y:S02]  /*1910*/  SEL R5, R5, R8, P0 ;  /* 0x0000000805057207 */ /* 0x000fe40000000000 */
[----:B------:R-:W-:Y:S02]  /*1920*/  SEL R8, R10, R11, P0 ;  /* 0x0000000b0a087207 */ /* 0x000fe40000000000 */
[----:B------:R-:W-:Y:S02]  /*1930*/  SEL R4, R4, R3, P0 ;  /* 0x0000000304047207 */ /* 0x000fe40000000000 */
[----:B------:R-:W-:Y:S02]  /*1940*/  ISETP.GE.U32.AND P0, PT, R9, UR10, PT ;  /* 0x0000000a09007c0c */ /* 0x000fe4000bf06070 */
[----:B------:R-:W-:-:S02]  /*1950*/  IADD3 R18, P2, PT, R5, 0x1, RZ ;  /* 0x0000000105127810 */ /* 0x000fc40007f5e0ff */
[----:B------:R-:W-:Y:S02]  /*1960*/  ISETP.NE.U32.AND P1, PT, RZ, UR10, PT ;  /* 0x0000000aff007c0c */ /* 0x000fe4000bf25070 */
[----:B------:R-:W-:Y:S02]  /*1970*/  ISETP.GE.U32.AND.EX P0, PT, R8, RZ, PT, P0 ;  /* 0x000000ff0800720c */ /* 0x000fe40003f06100 */
[----:B------:R-:W-:Y:S02]  /*1980*/  IADD3.X R19, PT, PT, RZ, R4, RZ, P2, !PT ;  /* 0x00000004ff137210 */ /* 0x000fe400017fe4ff */
[----:B------:R-:W-:Y:S02]  /*1990*/  MOV R3, 0x0 ;  /* 0x0000000000037802 */ /* 0x000fe40000000f00 */
[----:B------:R-:W-:Y:S02]  /*19a0*/  ISETP.NE.AND.EX P1, PT, RZ, RZ, PT, P1 ;  /* 0x000000ffff00720c */ /* 0x000fe40003f25310 */
[----:B------:R-:W-:-:S02]  /*19b0*/  SEL R18, R18, R5, P0 ;  /* 0x0000000512127207 */ /* 0x000fc40000000000 */
[----:B------:R-:W-:Y:S02]  /*19c0*/  SEL R19, R19, R4, P0 ;  /* 0x0000000413137207 */ /* 0x000fe40000000000 */
[----:B------:R-:W-:Y:S02]  /*19d0*/  SEL R18, R18, 0xffffffff, P1 ;  /* 0xffffffff12127807 */ /* 0x000fe40000800000 */
[----:B------:R-:W-:Y:S01]  /*19e0*/  SEL R19, R19, 0xffffffff, P1 ;  /* 0xffffffff13137807 */ /* 0x000fe20000800000 */
[----:B------:R-:W-:Y:S06]  /*19f0*/  RET.REL.NODEC R2 `(GpuConv1DOnDevice) ;  /* 0xffffffe402807950 */ /* 0x000fec0003c3ffff */
.L_x_11:
[----:B------:R-:W-:-:S00]  /*1a00*/  BRA `(.L_x_11) ;  /* 0xfffffffc00fc7947 */ /* 0x000fc0000383ffff */
[----:B------:R-:W-:-:S00]  /*1a10*/  NOP ;  /* 0x0000000000007918 */ /* 0x000fc00000000000 */
        /* <DEDUP_REMOVED lines=14> */
.L_x_12:


//--------------------- .nv.shared.GpuConv1DOnDevice --------------------------
	.section	.nv.shared.GpuConv1DOnDevice,"aw",@nobits
	.sectionflags	@""
	.align	16
	.zero		1024


//--------------------- .nv.shared.reserved.0     --------------------------
	.section	.nv.shared.reserved.0,"aw",@nobits
	.weak		__nv_reservedSMEM_offset_0_alias
	.size		__nv_reservedSMEM_offset_0_alias, 0, 64
	.other		__nv_reservedSMEM_offset_0_alias,@"STO_CUDA_RESERVED_SHARED STV_DEFAULT"
__nv_reservedSMEM_offset_0_alias:
	.zero		0
	.zero		64


//--------------------- .nv.constant0.GpuConv1DOnDevice --------------------------
	.section	.nv.constant0.GpuConv1DOnDevice,"a",@progbits
	.sectionflags	@""
	.align	4
.nv.constant0.GpuConv1DOnDevice:
	.zero		928


//--------------------- SYMBOLS --------------------------

	.type		.nv.reservedSmem.offset0,@object
	.size		.nv.reservedSmem.offset0,0x4
	.type		.nv.reservedSmem.cap,@object
	.size		.nv.reservedSmem.cap,0x4
